	.headerflags	@"EF_CUDA_TEXMODE_UNIFIED EF_CUDA_64BIT_ADDRESS EF_CUDA_ACCELERATORS EF_CUDA_SM90 EF_CUDA_VIRTUAL_SM(EF_CUDA_SM90)"
	.elftype	@"ET_EXEC"


//--------------------- .nv.info                  --------------------------
	.section	.nv.info,"",@"SHT_CUDA_INFO"
	.align	4


	//----- nvinfo : EIATTR_REGCOUNT
	.align		4
        /*0000*/ 	.byte	0x04, 0x2f
        /*0002*/ 	.short	(.L_3 - .L_2)
	.align		4
.L_2:
        /*0004*/ 	.word	index@(triton_poi_fused__native_batch_norm_legit_no_training_relu_15)
        /*0008*/ 	.word	0x0000001c


	//----- nvinfo : EIATTR_MIN_STACK_SIZE
	.align		4
.L_3:
        /*000c*/ 	.byte	0x04, 0x12
        /*000e*/ 	.short	(.L_5 - .L_4)
	.align		4
.L_4:
        /*0010*/ 	.word	index@(triton_poi_fused__native_batch_norm_legit_no_training_relu_15)
        /*0014*/ 	.word	0x00000000


	//----- nvinfo : EIATTR_FRAME_SIZE
	.align		4
.L_5:
        /*0018*/ 	.byte	0x04, 0x11
        /*001a*/ 	.short	(.L_7 - .L_6)
	.align		4
.L_6:
        /*001c*/ 	.word	index@(triton_poi_fused__native_batch_norm_legit_no_training_relu_15)
        /*0020*/ 	.word	0x00000000


	//----- nvinfo : EIATTR_MIN_STACK_SIZE
	.align		4
.L_7:
        /*0024*/ 	.byte	0x04, 0x12
        /*0026*/ 	.short	(.L_9 - .L_8)
	.align		4
.L_8:
        /*0028*/ 	.word	index@(triton_poi_fused__native_batch_norm_legit_no_training_relu_15)
        /*002c*/ 	.word	0x00000000
.L_9:


//--------------------- .nv.info.triton_poi_fused__native_batch_norm_legit_no_training_relu_15 --------------------------
	.section	.nv.info.triton_poi_fused__native_batch_norm_legit_no_training_relu_15,"",@"SHT_CUDA_INFO"
	.sectionflags	@""
	.align	4


	//----- nvinfo : EIATTR_CUDA_API_VERSION
	.align		4
        /*0000*/ 	.byte	0x04, 0x37
        /*0002*/ 	.short	(.L_11 - .L_10)
.L_10:
        /*0004*/ 	.word	0x0000007c


	//----- nvinfo : EIATTR_KPARAM_INFO
	.align		4
.L_11:
        /*0008*/ 	.byte	0x04, 0x17
        /*000a*/ 	.short	(.L_13 - .L_12)
.L_12:
        /*000c*/ 	.word	0x00000000
        /*0010*/ 	.short	0x0006
        /*0012*/ 	.short	0x0030
        /*0014*/ 	.byte	0x00, 0xf0, 0x11, 0x00


	//----- nvinfo : EIATTR_KPARAM_INFO
	.align		4
.L_13:
        /*0018*/ 	.byte	0x04, 0x17
        /*001a*/ 	.short	(.L_15 - .L_14)
.L_14:
        /*001c*/ 	.word	0x00000000
        /*0020*/ 	.short	0x0005
        /*0022*/ 	.short	0x0028
        /*0024*/ 	.byte	0x00, 0xf4, 0x21, 0x00


	//----- nvinfo : EIATTR_KPARAM_INFO
	.align		4
.L_15:
        /*0028*/ 	.byte	0x04, 0x17
        /*002a*/ 	.short	(.L_17 - .L_16)
.L_16:
        /*002c*/ 	.word	0x00000000
        /*0030*/ 	.short	0x0004
        /*0032*/ 	.short	0x0020
        /*0034*/ 	.byte	0x00, 0xf4, 0x21, 0x00


	//----- nvinfo : EIATTR_KPARAM_INFO
	.align		4
.L_17:
        /*0038*/ 	.byte	0x04, 0x17
        /*003a*/ 	.short	(.L_19 - .L_18)
.L_18:
        /*003c*/ 	.word	0x00000000
        /*0040*/ 	.short	0x0003
        /*0042*/ 	.short	0x0018
        /*0044*/ 	.byte	0x00, 0xf4, 0x21, 0x00


	//----- nvinfo : EIATTR_KPARAM_INFO
	.align		4
.L_19:
        /*0048*/ 	.byte	0x04, 0x17
        /*004a*/ 	.short	(.L_21 - .L_20)
.L_20:
        /*004c*/ 	.word	0x00000000
        /*0050*/ 	.short	0x0002
        /*0052*/ 	.short	0x0010
        /*0054*/ 	.byte	0x00, 0xf4, 0x21, 0x00


	//----- nvinfo : EIATTR_KPARAM_INFO
	.align		4
.L_21:
        /*0058*/ 	.byte	0x04, 0x17
        /*005a*/ 	.short	(.L_23 - .L_22)
.L_22:
        /*005c*/ 	.word	0x00000000
        /*0060*/ 	.short	0x0001
        /*0062*/ 	.short	0x0008
        /*0064*/ 	.byte	0x00, 0xf4, 0x21, 0x00


	//----- nvinfo : EIATTR_KPARAM_INFO
	.align		4
.L_23:
        /*0068*/ 	.byte	0x04, 0x17
        /*006a*/ 	.short	(.L_25 - .L_24)
.L_24:
        /*006c*/ 	.word	0x00000000
        /*0070*/ 	.short	0x0000
        /*0072*/ 	.short	0x0000
        /*0074*/ 	.byte	0x00, 0xf4, 0x21, 0x00


	//----- nvinfo : EIATTR_SPARSE_MMA_MASK
	.align		4
.L_25:
        /*0078*/ 	.byte	0x03, 0x50
        /*007a*/ 	.short	0x0000


	//----- nvinfo : EIATTR_MAXREG_COUNT
	.align		4
        /*007c*/ 	.byte	0x03, 0x1b
        /*007e*/ 	.short	0x00ff


	//----- nvinfo : EIATTR_EXIT_INSTR_OFFSETS
	.align		4
        /*0080*/ 	.byte	0x04, 0x1c
        /*0082*/ 	.short	(.L_27 - .L_26)


	//   ....[0]....
.L_26:
        /*0084*/ 	.word	0x00000540


	//   ....[1]....
        /*0088*/ 	.word	0x00000560


	//----- nvinfo : EIATTR_REQNTID
	.align		4
.L_27:
        /*008c*/ 	.byte	0x04, 0x10
        /*008e*/ 	.short	(.L_29 - .L_28)
.L_28:
        /*0090*/ 	.word	0x00000100
        /*0094*/ 	.word	0x00000001
        /*0098*/ 	.word	0x00000001


	//----- nvinfo : EIATTR_CBANK_PARAM_SIZE
	.align		4
.L_29:
        /*009c*/ 	.byte	0x03, 0x19
        /*009e*/ 	.short	0x0034


	//----- nvinfo : EIATTR_PARAM_CBANK
	.align		4
        /*00a0*/ 	.byte	0x04, 0x0a
        /*00a2*/ 	.short	(.L_31 - .L_30)
	.align		4
.L_30:
        /*00a4*/ 	.word	index@(.nv.constant0.triton_poi_fused__native_batch_norm_legit_no_training_relu_15)
        /*00a8*/ 	.short	0x0210
        /*00aa*/ 	.short	0x0034


	//----- nvinfo : EIATTR_SW_WAR
	.align		4
.L_31:
        /*00ac*/ 	.byte	0x04, 0x36
        /*00ae*/ 	.short	(.L_33 - .L_32)
.L_32:
        /*00b0*/ 	.word	0x00000008
.L_33:


//--------------------- .nv.callgraph             --------------------------
	.section	.nv.callgraph,"",@"SHT_CUDA_CALLGRAPH"
	.align	4
	.sectionentsize	8
	.align		4
        /*0000*/ 	.word	0x00000000
	.align		4
        /*0004*/ 	.word	0xffffffff
	.align		4
        /*0008*/ 	.word	0x00000000
	.align		4
        /*000c*/ 	.word	0xfffffffe
	.align		4
        /*0010*/ 	.word	0x00000000
	.align		4
        /*0014*/ 	.word	0xfffffffd
	.align		4
        /*0018*/ 	.word	0x00000000
	.align		4
        /*001c*/ 	.word	0xfffffffc


//--------------------- .nv.constant4             --------------------------
	.section	.nv.constant4,"a",@progbits
	.align	8
	.align		8
.nv.constant4:
        /*0000*/ 	.dword	_$_str
	.align		8
        /*0008*/ 	.dword	_$_str_$_2


//--------------------- .text.triton_poi_fused__native_batch_norm_legit_no_training_relu_15 --------------------------
	.section	.text.triton_poi_fused__native_batch_norm_legit_no_training_relu_15,"ax",@progbits
	.align	128
        .global         triton_poi_fused__native_batch_norm_legit_no_training_relu_15
        .type           triton_poi_fused__native_batch_norm_legit_no_training_relu_15,@function
        .size           triton_poi_fused__native_batch_norm_legit_no_training_relu_15,(.L_x_1 - triton_poi_fused__native_batch_norm_legit_no_training_relu_15)
        .other          triton_poi_fused__native_batch_norm_legit_no_training_relu_15,@"STO_CUDA_ENTRY STV_DEFAULT"
triton_poi_fused__native_batch_norm_legit_no_training_relu_15:
.text.triton_poi_fused__native_batch_norm_legit_no_training_relu_15:
[----:B------:R-:W0:Y:S01]  /*0000*/  LDC R1, c[0x0][0x28] ;  /* 0x00000a00ff017b82 */ /* 0x000e220000000800 */
[----:B------:R-:W1:Y:S01]  /*0010*/  S2R R0, SR_TID.X ;  /* 0x0000000000007919 */ /* 0x000e620000002100 */
[----:B------:R-:W-:Y:S02]  /*0020*/  CS2R R12, SRZ ;  /* 0x00000000000c7805 */ /* 0x000fe4000001ff00 */
[----:B------:R-:W-:Y:S01]  /*0030*/  CS2R R14, SRZ ;  /* 0x00000000000e7805 */ /* 0x000fe2000001ff00 */
[----:B------:R-:W-:Y:S01]  /*0040*/  ULDC.64 UR4, c[0x0][0x208] ;  /* 0x0000820000047ab9 */ /* 0x000fe20000000a00 */
[----:B------:R-:W2:Y:S02]  /*0050*/  S2R R3, SR_CTAID.X ;  /* 0x0000000000037919 */ /* 0x000ea40000002500 */
[----:B------:R-:W3:Y:S08]  /*0060*/  LDC.64 R22, c[0x0][0x218] ;  /* 0x00008600ff167b82 */ /* 0x000ef00000000a00 */
[----:B------:R-:W4:Y:S08]  /*0070*/  LDC.64 R24, c[0x0][0x210] ;  /* 0x00008400ff187b82 */ /* 0x000f300000000a00 */
[----:B------:R-:W5:Y:S08]  /*0080*/  LDC.64 R8, c[0x0][0x228] ;  /* 0x00008a00ff087b82 */ /* 0x000f700000000a00 */
[----:B------:R-:W3:Y:S01]  /*0090*/  LDC.64 R10, c[0x0][0x230] ;  /* 0x00008c00ff0a7b82 */ /* 0x000ee20000000a00 */
[----:B-1----:R-:W-:-:S04]  /*00a0*/  SHF.L.U32 R0, R0, 0x1, RZ ;  /* 0x0000000100007819 */ /* 0x002fc800000006ff */
[----:B------:R-:W-:-:S04]  /*00b0*/  LOP3.LUT R0, R0, 0x1fe, RZ, 0xc0, !PT ;  /* 0x000001fe00007812 */ /* 0x000fc800078ec0ff */
[----:B--2---:R-:W-:Y:S02]  /*00c0*/  LEA R0, R3, R0, 0x9 ;  /* 0x0000000003007211 */ /* 0x004fe400078e48ff */
[----:B------:R-:W1:Y:S02]  /*00d0*/  LDC.64 R2, c[0x0][0x220] ;  /* 0x00008800ff027b82 */ /* 0x000e640000000a00 */
[----:B------:R-:W-:Y:S01]  /*00e0*/  IADD3 R4, R0, 0x1, RZ ;  /* 0x0000000100047810 */ /* 0x000fe20007ffe0ff */
[C---:B------:R-:W-:Y:S01]  /*00f0*/  IMAD.HI R5, R0.reuse, 0x43b3d5b, RZ ;  /* 0x043b3d5b00057827 */ /* 0x040fe200078e02ff */
[----:B------:R-:W-:-:S03]  /*0100*/  ISETP.GE.AND P0, PT, R0, 0x1e400, PT ;  /* 0x0001e4000000780c */ /* 0x000fc60003f06270 */
[----:B------:R-:W-:Y:S01]  /*0110*/  IMAD.HI R4, R4, 0x43b3d5b, RZ ;  /* 0x043b3d5b04047827 */ /* 0x000fe200078e02ff */
[----:B------:R-:W-:-:S04]  /*0120*/  SHF.R.S32.HI R6, RZ, 0x1, R5 ;  /* 0x00000001ff067819 */ /* 0x000fc80000011405 */
[----:B------:R-:W-:Y:S02]  /*0130*/  LEA.HI R6, R5, R6, RZ, 0x1 ;  /* 0x0000000605067211 */ /* 0x000fe400078f08ff */
[----:B------:R-:W-:Y:S02]  /*0140*/  SHF.R.S32.HI R5, RZ, 0x1, R4 ;  /* 0x00000001ff057819 */ /* 0x000fe40000011404 */
[----:B------:R-:W-:Y:S02]  /*0150*/  SHF.R.S32.HI R7, RZ, 0x1f, R6 ;  /* 0x0000001fff077819 */ /* 0x000fe40000011406 */
[----:B------:R-:W-:Y:S02]  /*0160*/  LEA.HI R17, R4, R5, RZ, 0x1 ;  /* 0x0000000504117211 */ /* 0x000fe400078f08ff */
[----:B------:R-:W-:Y:S02]  /*0170*/  LEA.HI R7, R7, R6, RZ, 0x8 ;  /* 0x0000000607077211 */ /* 0x000fe400078f40ff */
[----:B------:R-:W-:-:S02]  /*0180*/  SHF.R.S32.HI R4, RZ, 0x1f, R17 ;  /* 0x0000001fff047819 */ /* 0x000fc40000011411 */
[----:B------:R-:W-:Y:S02]  /*0190*/  LOP3.LUT R7, R7, 0xffffff00, RZ, 0xc0, !PT ;  /* 0xffffff0007077812 */ /* 0x000fe400078ec0ff */
[----:B------:R-:W-:-:S03]  /*01a0*/  LEA.HI R4, R4, R17, RZ, 0x8 ;  /* 0x0000001104047211 */ /* 0x000fc600078f40ff */
[----:B------:R-:W-:Y:S01]  /*01b0*/  IMAD.IADD R7, R6, 0x1, -R7 ;  /* 0x0000000106077824 */ /* 0x000fe200078e0a07 */
[----:B------:R-:W-:-:S03]  /*01c0*/  LOP3.LUT R6, R4, 0xffffff00, RZ, 0xc0, !PT ;  /* 0xffffff0004067812 */ /* 0x000fc600078ec0ff */
[----:B-1----:R-:W-:Y:S01]  /*01d0*/  IMAD.WIDE R4, R7, 0x4, R2 ;  /* 0x0000000407047825 */ /* 0x002fe200078e0202 */
[----:B------:R-:W-:-:S04]  /*01e0*/  IADD3 R17, R17, -R6, RZ ;  /* 0x8000000611117210 */ /* 0x000fc80007ffe0ff */
[----:B------:R-:W2:Y:S01]  /*01f0*/  @!P0 LDG.E.EL R12, desc[UR4][R4.64] ;  /* 0x00000004040c8981 */ /* 0x000ea2000c2e1900 */
[----:B------:R-:W-:-:S05]  /*0200*/  IMAD.WIDE R20, R17, 0x4, R2 ;  /* 0x0000000411147825 */ /* 0x000fca00078e0202 */
[----:B------:R4:W2:Y:S01]  /*0210*/  @!P0 LDG.E.EL R15, desc[UR4][R20.64] ;  /* 0x00000004140f8981 */ /* 0x0008a2000c2e1900 */
[----:B------:R-:W-:Y:S01]  /*0220*/  CS2R R2, SRZ ;  /* 0x0000000000027805 */ /* 0x000fe2000001ff00 */
[----:B---3--:R-:W-:-:S04]  /*0230*/  IMAD.WIDE R18, R7, 0x4, R22 ;  /* 0x0000000407127825 */ /* 0x008fc800078e0216 */
[----:B------:R-:W-:Y:S01]  /*0240*/  IMAD.WIDE R22, R17, 0x4, R22 ;  /* 0x0000000411167825 */ /* 0x000fe200078e0216 */
[----:B------:R-:W3:Y:S03]  /*0250*/  @!P0 LDG.E.EL R13, desc[UR4][R18.64] ;  /* 0x00000004120d8981 */ /* 0x000ee6000c2e1900 */
[----:B----4-:R-:W-:Y:S01]  /*0260*/  IMAD.WIDE R20, R0, 0x4, R24 ;  /* 0x0000000400147825 */ /* 0x010fe200078e0218 */
[----:B------:R-:W4:Y:S03]  /*0270*/  @!P0 LDG.E.EL R14, desc[UR4][R22.64] ;  /* 0x00000004160e8981 */ /* 0x000f26000c2e1900 */
[C---:B-----5:R-:W-:Y:S01]  /*0280*/  IMAD.WIDE R4, R7.reuse, 0x4, R8 ;  /* 0x0000000407047825 */ /* 0x060fe200078e0208 */
[----:B------:R-:W3:Y:S03]  /*0290*/  @!P0 LDG.E.64 R2, desc[UR4][R20.64] ;  /* 0x0000000414028981 */ /* 0x000ee6000c1e1b00 */
[----:B0-----:R-:W-:-:S04]  /*02a0*/  IMAD.WIDE R6, R7, 0x4, R10 ;  /* 0x0000000407067825 */ /* 0x001fc800078e020a */
[----:B------:R-:W-:-:S04]  /*02b0*/  IMAD.WIDE R8, R17, 0x4, R8 ;  /* 0x0000000411087825 */ /* 0x000fc800078e0208 */
[----:B------:R-:W-:Y:S01]  /*02c0*/  IMAD.WIDE R24, R17, 0x4, R10 ;  /* 0x0000000411187825 */ /* 0x000fe200078e020a */
[----:B------:R-:W-:Y:S02]  /*02d0*/  CS2R R16, SRZ ;  /* 0x0000000000107805 */ /* 0x000fe4000001ff00 */
[----:B------:R-:W-:-:S04]  /*02e0*/  CS2R R10, SRZ ;  /* 0x00000000000a7805 */ /* 0x000fc8000001ff00 */
[----:B------:R0:W5:Y:S04]  /*02f0*/  @!P0 LDG.E.EL R16, desc[UR4][R4.64] ;  /* 0x0000000404108981 */ /* 0x000168000c2e1900 */
[----:B------:R-:W3:Y:S04]  /*0300*/  @!P0 LDG.E.EL R17, desc[UR4][R8.64] ;  /* 0x0000000408118981 */ /* 0x000ee8000c2e1900 */
[----:B------:R1:W5:Y:S01]  /*0310*/  @!P0 LDG.E.EL R11, desc[UR4][R6.64] ;  /* 0x00000004060b8981 */ /* 0x000362000c2e1900 */
[----:B0-----:R-:W0:Y:S03]  /*0320*/  LDC.64 R4, c[0x0][0x238] ;  /* 0x00008e00ff047b82 */ /* 0x001e260000000a00 */
[----:B------:R-:W3:Y:S01]  /*0330*/  @!P0 LDG.E.EL R10, desc[UR4][R24.64] ;  /* 0x00000004180a8981 */ /* 0x000ee2000c2e1900 */
[----:B-1----:R-:W-:-:S02]  /*0340*/  IMAD.MOV.U32 R6, RZ, RZ, 0x3e800000 ;  /* 0x3e800000ff067424 */ /* 0x002fc400078e00ff */
[----:B0-----:R-:W-:-:S04]  /*0350*/  IMAD.WIDE R4, R0, 0x4, R4 ;  /* 0x0000000400047825 */ /* 0x001fc800078e0204 */
[----:B--2---:R-:W-:Y:S01]  /*0360*/  FADD R12, R12, 9.9999997473787516356e-06 ;  /* 0x3727c5ac0c0c7421 */ /* 0x004fe20000000000 */
[----:B------:R-:W-:-:S03]  /*0370*/  FADD R15, R15, 9.9999997473787516356e-06 ;  /* 0x3727c5ac0f0f7421 */ /* 0x000fc60000000000 */
[----:B------:R-:W0:Y:S08]  /*0380*/  MUFU.SQRT R18, R12 ;  /* 0x0000000c00127308 */ /* 0x000e300000002000 */
[----:B------:R-:W1:Y:S01]  /*0390*/  MUFU.SQRT R19, R15 ;  /* 0x0000000f00137308 */ /* 0x000e620000002000 */
[C---:B0-----:R-:W-:Y:S02]  /*03a0*/  FSETP.GT.AND P1, PT, R18.reuse, 8.50705917302346158658e+37, PT ;  /* 0x7e8000001200780b */ /* 0x041fe40003f24000 */
[----:B------:R-:W-:-:S02]  /*03b0*/  FSETP.GEU.AND P3, PT, R18, 1.175494350822287508e-38, PT ;  /* 0x008000001200780b */ /* 0x000fc40003f6e000 */
[C---:B-1----:R-:W-:Y:S02]  /*03c0*/  FSETP.GT.AND P2, PT, R19.reuse, 8.50705917302346158658e+37, PT ;  /* 0x7e8000001300780b */ /* 0x042fe40003f44000 */
[----:B------:R-:W-:-:S07]  /*03d0*/  FSETP.GEU.AND P4, PT, R19, 1.175494350822287508e-38, PT ;  /* 0x008000001300780b */ /* 0x000fce0003f8e000 */
[----:B------:R-:W-:-:S04]  /*03e0*/  @P1 FMUL R18, R18, 0.25 ;  /* 0x3e80000012121820 */ /* 0x000fc80000400000 */
[----:B------:R-:W-:Y:S01]  /*03f0*/  @!P3 FMUL R18, R18, 16777216 ;  /* 0x4b8000001212b820 */ /* 0x000fe20000400000 */
[----:B------:R-:W-:-:S04]  /*0400*/  @P2 FMUL R19, R19, 0.25 ;  /* 0x3e80000013132820 */ /* 0x000fc80000400000 */
[----:B------:R-:W-:Y:S01]  /*0410*/  @!P4 FMUL R19, R19, 16777216 ;  /* 0x4b8000001313c820 */ /* 0x000fe20000400000 */
[----:B------:R-:W0:Y:S01]  /*0420*/  MUFU.RCP R18, R18 ;  /* 0x0000001200127308 */ /* 0x000e220000001000 */
[----:B------:R-:W-:-:S07]  /*0430*/  FSEL R7, R6, 1, P1 ;  /* 0x3f80000006077808 */ /* 0x000fce0000800000 */
[----:B------:R-:W1:Y:S01]  /*0440*/  MUFU.RCP R19, R19 ;  /* 0x0000001300137308 */ /* 0x000e620000001000 */
[----:B------:R-:W-:Y:S01]  /*0450*/  FSEL R6, R6, 1, P2 ;  /* 0x3f80000006067808 */ /* 0x000fe20001000000 */
[----:B------:R-:W-:-:S04]  /*0460*/  @!P3 FMUL R7, R7, 16777216 ;  /* 0x4b8000000707b820 */ /* 0x000fc80000400000 */
[----:B------:R-:W-:Y:S01]  /*0470*/  @!P4 FMUL R6, R6, 16777216 ;  /* 0x4b8000000606c820 */ /* 0x000fe20000400000 */
[----:B---3--:R-:W-:Y:S01]  /*0480*/  FADD R2, -R13, R2 ;  /* 0x000000020d027221 */ /* 0x008fe20000000100 */
[----:B----4-:R-:W-:Y:S01]  /*0490*/  FADD R3, -R14, R3 ;  /* 0x000000030e037221 */ /* 0x010fe20000000100 */
[----:B0-----:R-:W-:Y:S01]  /*04a0*/  FMUL R7, R18, R7 ;  /* 0x0000000712077220 */ /* 0x001fe20000400000 */
[----:B-1----:R-:W-:-:S03]  /*04b0*/  FMUL R6, R19, R6 ;  /* 0x0000000613067220 */ /* 0x002fc60000400000 */
[----:B------:R-:W-:Y:S01]  /*04c0*/  FMUL R2, R2, R7 ;  /* 0x0000000702027220 */ /* 0x000fe20000400000 */
[----:B------:R-:W-:-:S03]  /*04d0*/  FMUL R3, R3, R6 ;  /* 0x0000000603037220 */ /* 0x000fc60000400000 */
[----:B-----5:R-:W-:Y:S01]  /*04e0*/  FFMA R2, R2, R16, R11 ;  /* 0x0000001002027223 */ /* 0x020fe2000000000b */
[----:B------:R-:W-:-:S04]  /*04f0*/  FFMA R3, R3, R17, R10 ;  /* 0x0000001103037223 */ /* 0x000fc8000000000a */
[C---:B------:R-:W-:Y:S02]  /*0500*/  FSETP.GEU.AND P1, PT, R2.reuse, RZ, PT ;  /* 0x000000ff0200720b */ /* 0x040fe40003f2e000 */
[C---:B------:R-:W-:Y:S02]  /*0510*/  FSETP.GEU.AND P2, PT, R3.reuse, RZ, PT ;  /* 0x000000ff0300720b */ /* 0x040fe40003f4e000 */
[----:B------:R-:W-:Y:S02]  /*0520*/  FSEL R2, R2, RZ, P1 ;  /* 0x000000ff02027208 */ /* 0x000fe40000800000 */
[----:B------:R-:W-:Y:S01]  /*0530*/  FSEL R3, R3, RZ, P2 ;  /* 0x000000ff03037208 */ /* 0x000fe20001000000 */
[----:B------:R-:W-:Y:S08]  /*0540*/  @P0 EXIT ;  /* 0x000000000000094d */ /* 0x000ff00003800000 */
[----:B------:R-:W-:Y:S01]  /*0550*/  STG.E.64 desc[UR4][R4.64], R2 ;  /* 0x0000000204007986 */ /* 0x000fe2000c101b04 */
[----:B------:R-:W-:Y:S05]  /*0560*/  EXIT ;  /* 0x000000000000794d */ /* 0x000fea0003800000 */
.L_x_0:
[----:B------:R-:W-:-:S00]  /*0570*/  BRA `(.L_x_0) ;  /* 0xfffffffc00fc7947 */ /* 0x000fc0000383ffff */
[----:B------:R-:W-:-:S00]  /*0580*/  NOP ;  /* 0x0000000000007918 */ /* 0x000fc00000000000 */
[----:B------:R-:W-:-:S00]  /*0590*/  NOP ;  /* 0x0000000000007918 */ /* 0x000fc00000000000 */
[----:B------:R-:W-:-:S00]  /*05a0*/  NOP ;  /* 0x0000000000007918 */ /* 0x000fc00000000000 */
[----:B------:R-:W-:-:S00]  /*05b0*/  NOP ;  /* 0x0000000000007918 */ /* 0x000fc00000000000 */
[----:B------:R-:W-:-:S00]  /*05c0*/  NOP ;  /* 0x0000000000007918 */ /* 0x000fc00000000000 */
[----:B------:R-:W-:-:S00]  /*05d0*/  NOP ;  /* 0x0000000000007918 */ /* 0x000fc00000000000 */
[----:B------:R-:W-:-:S00]  /*05e0*/  NOP ;  /* 0x0000000000007918 */ /* 0x000fc00000000000 */
[----:B------:R-:W-:-:S00]  /*05f0*/  NOP ;  /* 0x0000000000007918 */ /* 0x000fc00000000000 */
.L_x_1:


//--------------------- .nv.global.init           --------------------------
	.section	.nv.global.init,"aw",@progbits
.nv.global.init:
	.type		_$_str,@object
	.size		_$_str,(_$_str_$_2 - _$_str)
_$_str:
        /*0000*/ 	.byte	0x5f, 0x5f, 0x43, 0x55, 0x44, 0x41, 0x5f, 0x46, 0x54, 0x5a, 0x00
	.type		_$_str_$_2,@object
	.size		_$_str_$_2,(.L_1 - _$_str_$_2)
_$_str_$_2:
        /*000b*/ 	.byte	0x5f, 0x5f, 0x43, 0x55, 0x44, 0x41, 0x5f, 0x50, 0x52, 0x45, 0x43, 0x5f, 0x53, 0x51, 0x52, 0x54
        /*001b*/ 	.byte	0x00
.L_1:


//--------------------- .nv.constant0.triton_poi_fused__native_batch_norm_legit_no_training_relu_15 --------------------------
	.section	.nv.constant0.triton_poi_fused__native_batch_norm_legit_no_training_relu_15,"a",@progbits
	.sectionflags	@""
	.align	4
.nv.constant0.triton_poi_fused__native_batch_norm_legit_no_training_relu_15:
	.zero		580
